	.headerflags	@"EF_CUDA_TEXMODE_UNIFIED EF_CUDA_64BIT_ADDRESS EF_CUDA_ACCELERATORS EF_CUDA_SM90 EF_CUDA_VIRTUAL_SM(EF_CUDA_SM90)"
	.elftype	@"ET_EXEC"


//--------------------- .nv.info                  --------------------------
	.section	.nv.info,"",@"SHT_CUDA_INFO"
	.align	4


	//----- nvinfo : EIATTR_REGCOUNT
	.align		4
        /*0000*/ 	.byte	0x04, 0x2f
        /*0002*/ 	.short	(.L_1 - .L_0)
	.align		4
.L_0:
        /*0004*/ 	.word	index@(triton_poi_fused_cat_15)
        /*0008*/ 	.word	0x00000019


	//----- nvinfo : EIATTR_MIN_STACK_SIZE
	.align		4
.L_1:
        /*000c*/ 	.byte	0x04, 0x12
        /*000e*/ 	.short	(.L_3 - .L_2)
	.align		4
.L_2:
        /*0010*/ 	.word	index@(triton_poi_fused_cat_15)
        /*0014*/ 	.word	0x00000000


	//----- nvinfo : EIATTR_FRAME_SIZE
	.align		4
.L_3:
        /*0018*/ 	.byte	0x04, 0x11
        /*001a*/ 	.short	(.L_5 - .L_4)
	.align		4
.L_4:
        /*001c*/ 	.word	index@(triton_poi_fused_cat_15)
        /*0020*/ 	.word	0x00000000


	//----- nvinfo : EIATTR_MIN_STACK_SIZE
	.align		4
.L_5:
        /*0024*/ 	.byte	0x04, 0x12
        /*0026*/ 	.short	(.L_7 - .L_6)
	.align		4
.L_6:
        /*0028*/ 	.word	index@(triton_poi_fused_cat_15)
        /*002c*/ 	.word	0x00000000
.L_7:


//--------------------- .nv.info.triton_poi_fused_cat_15 --------------------------
	.section	.nv.info.triton_poi_fused_cat_15,"",@"SHT_CUDA_INFO"
	.sectionflags	@""
	.align	4


	//----- nvinfo : EIATTR_CUDA_API_VERSION
	.align		4
        /*0000*/ 	.byte	0x04, 0x37
        /*0002*/ 	.short	(.L_9 - .L_8)
.L_8:
        /*0004*/ 	.word	0x0000007c


	//----- nvinfo : EIATTR_KPARAM_INFO
	.align		4
.L_9:
        /*0008*/ 	.byte	0x04, 0x17
        /*000a*/ 	.short	(.L_11 - .L_10)
.L_10:
        /*000c*/ 	.word	0x00000000
        /*0010*/ 	.short	0x0006
        /*0012*/ 	.short	0x0030
        /*0014*/ 	.byte	0x00, 0xf0, 0x11, 0x00


	//----- nvinfo : EIATTR_KPARAM_INFO
	.align		4
.L_11:
        /*0018*/ 	.byte	0x04, 0x17
        /*001a*/ 	.short	(.L_13 - .L_12)
.L_12:
        /*001c*/ 	.word	0x00000000
        /*0020*/ 	.short	0x0005
        /*0022*/ 	.short	0x0028
        /*0024*/ 	.byte	0x00, 0xf4, 0x21, 0x00


	//----- nvinfo : EIATTR_KPARAM_INFO
	.align		4
.L_13:
        /*0028*/ 	.byte	0x04, 0x17
        /*002a*/ 	.short	(.L_15 - .L_14)
.L_14:
        /*002c*/ 	.word	0x00000000
        /*0030*/ 	.short	0x0004
        /*0032*/ 	.short	0x0020
        /*0034*/ 	.byte	0x00, 0xf4, 0x21, 0x00


	//----- nvinfo : EIATTR_KPARAM_INFO
	.align		4
.L_15:
        /*0038*/ 	.byte	0x04, 0x17
        /*003a*/ 	.short	(.L_17 - .L_16)
.L_16:
        /*003c*/ 	.word	0x00000000
        /*0040*/ 	.short	0x0003
        /*0042*/ 	.short	0x0018
        /*0044*/ 	.byte	0x00, 0xf4, 0x21, 0x00


	//----- nvinfo : EIATTR_KPARAM_INFO
	.align		4
.L_17:
        /*0048*/ 	.byte	0x04, 0x17
        /*004a*/ 	.short	(.L_19 - .L_18)
.L_18:
        /*004c*/ 	.word	0x00000000
        /*0050*/ 	.short	0x0002
        /*0052*/ 	.short	0x0010
        /*0054*/ 	.byte	0x00, 0xf4, 0x21, 0x00


	//----- nvinfo : EIATTR_KPARAM_INFO
	.align		4
.L_19:
        /*0058*/ 	.byte	0x04, 0x17
        /*005a*/ 	.short	(.L_21 - .L_20)
.L_20:
        /*005c*/ 	.word	0x00000000
        /*0060*/ 	.short	0x0001
        /*0062*/ 	.short	0x0008
        /*0064*/ 	.byte	0x00, 0xf4, 0x21, 0x00


	//----- nvinfo : EIATTR_KPARAM_INFO
	.align		4
.L_21:
        /*0068*/ 	.byte	0x04, 0x17
        /*006a*/ 	.short	(.L_23 - .L_22)
.L_22:
        /*006c*/ 	.word	0x00000000
        /*0070*/ 	.short	0x0000
        /*0072*/ 	.short	0x0000
        /*0074*/ 	.byte	0x00, 0xf4, 0x21, 0x00


	//----- nvinfo : EIATTR_SPARSE_MMA_MASK
	.align		4
.L_23:
        /*0078*/ 	.byte	0x03, 0x50
        /*007a*/ 	.short	0x0000


	//----- nvinfo : EIATTR_MAXREG_COUNT
	.align		4
        /*007c*/ 	.byte	0x03, 0x1b
        /*007e*/ 	.short	0x00ff


	//----- nvinfo : EIATTR_EXIT_INSTR_OFFSETS
	.align		4
        /*0080*/ 	.byte	0x04, 0x1c
        /*0082*/ 	.short	(.L_25 - .L_24)


	//   ....[0]....
.L_24:
        /*0084*/ 	.word	0x000004e0


	//----- nvinfo : EIATTR_REQNTID
	.align		4
.L_25:
        /*0088*/ 	.byte	0x04, 0x10
        /*008a*/ 	.short	(.L_27 - .L_26)
.L_26:
        /*008c*/ 	.word	0x00000080
        /*0090*/ 	.word	0x00000001
        /*0094*/ 	.word	0x00000001


	//----- nvinfo : EIATTR_CBANK_PARAM_SIZE
	.align		4
.L_27:
        /*0098*/ 	.byte	0x03, 0x19
        /*009a*/ 	.short	0x0034


	//----- nvinfo : EIATTR_PARAM_CBANK
	.align		4
        /*009c*/ 	.byte	0x04, 0x0a
        /*009e*/ 	.short	(.L_29 - .L_28)
	.align		4
.L_28:
        /*00a0*/ 	.word	index@(.nv.constant0.triton_poi_fused_cat_15)
        /*00a4*/ 	.short	0x0210
        /*00a6*/ 	.short	0x0034


	//----- nvinfo : EIATTR_SW_WAR
	.align		4
.L_29:
        /*00a8*/ 	.byte	0x04, 0x36
        /*00aa*/ 	.short	(.L_31 - .L_30)
.L_30:
        /*00ac*/ 	.word	0x00000008
.L_31:


//--------------------- .nv.callgraph             --------------------------
	.section	.nv.callgraph,"",@"SHT_CUDA_CALLGRAPH"
	.align	4
	.sectionentsize	8
	.align		4
        /*0000*/ 	.word	0x00000000
	.align		4
        /*0004*/ 	.word	0xffffffff
	.align		4
        /*0008*/ 	.word	0x00000000
	.align		4
        /*000c*/ 	.word	0xfffffffe
	.align		4
        /*0010*/ 	.word	0x00000000
	.align		4
        /*0014*/ 	.word	0xfffffffd
	.align		4
        /*0018*/ 	.word	0x00000000
	.align		4
        /*001c*/ 	.word	0xfffffffc


//--------------------- .text.triton_poi_fused_cat_15 --------------------------
	.section	.text.triton_poi_fused_cat_15,"ax",@progbits
	.align	128
        .global         triton_poi_fused_cat_15
        .type           triton_poi_fused_cat_15,@function
        .size           triton_poi_fused_cat_15,(.L_x_1 - triton_poi_fused_cat_15)
        .other          triton_poi_fused_cat_15,@"STO_CUDA_ENTRY STV_DEFAULT"
triton_poi_fused_cat_15:
.text.triton_poi_fused_cat_15:
[----:B------:R-:W-:Y:S01]  /*0000*/  LDC R1, c[0x0][0x28] ;  /* 0x00000a00ff017b82 */ /* 0x000fe20000000800 */
[----:B------:R-:W1:Y:S07]  /*0010*/  S2R R0, SR_TID.X ;  /* 0x0000000000007919 */ /* 0x000e6e0000002100 */
[----:B------:R-:W2:Y:S01]  /*0020*/  LDC.64 R4, c[0x0][0x210] ;  /* 0x00008400ff047b82 */ /* 0x000ea20000000a00 */
[----:B------:R-:W-:Y:S01]  /*0030*/  ULDC.64 UR4, c[0x0][0x208] ;  /* 0x0000820000047ab9 */ /* 0x000fe20000000a00 */
[----:B------:R-:W-:Y:S01]  /*0040*/  ULDC.64 UR6, c[0x0][0x230] ;  /* 0x00008c0000067ab9 */ /* 0x000fe20000000a00 */
[----:B------:R-:W3:Y:S05]  /*0050*/  S2R R3, SR_CTAID.X ;  /* 0x0000000000037919 */ /* 0x000eea0000002500 */
[----:B------:R-:W4:Y:S01]  /*0060*/  LDC.64 R10, c[0x0][0x218] ;  /* 0x00008600ff0a7b82 */ /* 0x000f220000000a00 */
[----:B-1----:R-:W-:-:S05]  /*0070*/  IMAD.SHL.U32 R0, R0, 0x2, RZ ;  /* 0x0000000200007824 */ /* 0x002fca00078e00ff */
[----:B------:R-:W-:-:S05]  /*0080*/  LOP3.LUT R0, R0, 0xfe, RZ, 0xc0, !PT ;  /* 0x000000fe00007812 */ /* 0x000fca00078ec0ff */
[----:B---3--:R-:W-:-:S04]  /*0090*/  IMAD R0, R3, 0x100, R0 ;  /* 0x0000010003007824 */ /* 0x008fc800078e0200 */
[----:B------:R-:W-:Y:S01]  /*00a0*/  IMAD.HI R7, R0, 0x2aaaaaab, RZ ;  /* 0x2aaaaaab00077827 */ /* 0x000fe200078e02ff */
[----:B------:R-:W-:-:S04]  /*00b0*/  SHF.R.S32.HI R3, RZ, 0x1f, R0 ;  /* 0x0000001fff037819 */ /* 0x000fc80000011400 */
[----:B------:R-:W-:Y:S02]  /*00c0*/  LEA.HI R12, R3, R0, RZ, 0x8 ;  /* 0x00000000030c7211 */ /* 0x000fe400078f40ff */
[----:B------:R-:W-:Y:S01]  /*00d0*/  SHF.R.U32.HI R8, RZ, 0x1f, R7 ;  /* 0x0000001fff087819 */ /* 0x000fe20000011607 */
[----:B------:R-:W1:Y:S01]  /*00e0*/  LDC.64 R2, c[0x0][0x220] ;  /* 0x00008800ff027b82 */ /* 0x000e620000000a00 */
[----:B------:R-:W-:Y:S02]  /*00f0*/  SHF.R.S32.HI R13, RZ, 0x8, R12 ;  /* 0x00000008ff0d7819 */ /* 0x000fe4000001140c */
[----:B------:R-:W-:-:S03]  /*0100*/  LEA.HI.SX32 R9, R7, R8, 0x15 ;  /* 0x0000000807097211 */ /* 0x000fc600078faaff */
[----:B------:R-:W-:-:S04]  /*0110*/  IMAD.HI R6, R13, 0x2aaaaaab, RZ ;  /* 0x2aaaaaab0d067827 */ /* 0x000fc800078e02ff */
[C---:B------:R-:W-:Y:S01]  /*0120*/  IMAD R8, R9.reuse, -0x3000, R0 ;  /* 0xffffd00009087824 */ /* 0x040fe200078e0200 */
[----:B------:R-:W-:Y:S01]  /*0130*/  SHF.R.U32.HI R7, RZ, 0x1f, R6 ;  /* 0x0000001fff077819 */ /* 0x000fe20000011606 */
[----:B------:R-:W-:-:S03]  /*0140*/  IMAD R9, R9, 0x1800, RZ ;  /* 0x0000180009097824 */ /* 0x000fc600078e02ff */
[----:B------:R-:W-:Y:S01]  /*0150*/  LEA.HI R6, R6, R7, RZ, 0x1d ;  /* 0x0000000706067211 */ /* 0x000fe200078fe8ff */
[----:B------:R-:W-:Y:S02]  /*0160*/  IMAD.IADD R21, R8, 0x1, R9 ;  /* 0x0000000108157824 */ /* 0x000fe400078e0209 */
[----:B------:R-:W-:Y:S02]  /*0170*/  IMAD.MOV.U32 R8, RZ, RZ, RZ ;  /* 0x000000ffff087224 */ /* 0x000fe400078e00ff */
[----:B------:R-:W-:Y:S02]  /*0180*/  IMAD R13, R6, -0x30, R13 ;  /* 0xffffffd0060d7824 */ /* 0x000fe400078e020d */
[----:B------:R-:W3:Y:S01]  /*0190*/  LDC.64 R6, c[0x0][0x228] ;  /* 0x00008a00ff067b82 */ /* 0x000ee20000000a00 */
[----:B--2---:R-:W-:Y:S01]  /*01a0*/  IMAD.WIDE R14, R21, 0x4, R4 ;  /* 0x00000004150e7825 */ /* 0x004fe200078e0204 */
[----:B------:R-:W-:Y:S02]  /*01b0*/  CS2R R4, SRZ ;  /* 0x0000000000047805 */ /* 0x000fe4000001ff00 */
[----:B------:R-:W-:Y:S01]  /*01c0*/  ISETP.GE.AND P1, PT, R13, 0x18, PT ;  /* 0x000000180d00780c */ /* 0x000fe20003f26270 */
[----:B-1----:R-:W-:Y:S01]  /*01d0*/  IMAD.WIDE R20, R21, 0x4, R2 ;  /* 0x0000000415147825 */ /* 0x002fe200078e0202 */
[----:B------:R-:W-:-:S03]  /*01e0*/  CS2R R2, SRZ ;  /* 0x0000000000027805 */ /* 0x000fc6000001ff00 */
[C---:B----4-:R-:W-:Y:S01]  /*01f0*/  IMAD.WIDE R18, R13.reuse, 0x4, R10 ;  /* 0x000000040d127825 */ /* 0x050fe200078e020a */
[----:B------:R-:W-:Y:S02]  /*0200*/  LOP3.LUT R11, R12, 0xffffff00, RZ, 0xc0, !PT ;  /* 0xffffff000c0b7812 */ /* 0x000fe400078ec0ff */
[----:B------:R-:W-:Y:S01]  /*0210*/  ISETP.GT.AND P0, PT, R13, 0x17, PT ;  /* 0x000000170d00780c */ /* 0x000fe20003f04270 */
[----:B------:R-:W-:-:S04]  /*0220*/  IMAD.MOV.U32 R10, RZ, RZ, RZ ;  /* 0x000000ffff0a7224 */ /* 0x000fc800078e00ff */
[----:B------:R1:W2:Y:S01]  /*0230*/  @!P1 LDG.E.64 R2, desc[UR4][R14.64] ;  /* 0x000000040e029981 */ /* 0x0002a2000c1e1b00 */
[----:B------:R-:W-:-:S03]  /*0240*/  IMAD.IADD R22, R0, 0x1, -R11 ;  /* 0x0000000100167824 */ /* 0x000fc600078e0a0b */
[----:B------:R-:W4:Y:S01]  /*0250*/  @!P1 LDG.E.64 R4, desc[UR4][R20.64] ;  /* 0x0000000414049981 */ /* 0x000f22000c1e1b00 */
[----:B---3--:R-:W-:-:S03]  /*0260*/  IMAD.WIDE R16, R13, 0x4, R6 ;  /* 0x000000040d107825 */ /* 0x008fc600078e0206 */
[----:B------:R-:W3:Y:S01]  /*0270*/  @!P1 LDG.E.EL R8, desc[UR4][R18.64] ;  /* 0x0000000412089981 */ /* 0x000ee2000c2e1900 */
[----:B------:R-:W-:Y:S01]  /*0280*/  IMAD.SHL.U32 R13, R13, 0x100, RZ ;  /* 0x000001000d0d7824 */ /* 0x000fe200078e00ff */
[--C-:B------:R-:W-:Y:S01]  /*0290*/  SHF.R.S32.HI R6, RZ, 0x1f, R9.reuse ;  /* 0x0000001fff067819 */ /* 0x100fe20000011409 */
[----:B------:R-:W-:Y:S01]  /*02a0*/  IMAD.MOV.U32 R12, RZ, RZ, RZ ;  /* 0x000000ffff0c7224 */ /* 0x000fe200078e00ff */
[----:B------:R-:W5:Y:S01]  /*02b0*/  @!P1 LDG.E.EL R10, desc[UR4][R18.64] ;  /* 0x00000004120a9981 */ /* 0x000f62000c2e1900 */
[----:B------:R-:W-:Y:S01]  /*02c0*/  IMAD.MOV.U32 R11, RZ, RZ, RZ ;  /* 0x000000ffff0b7224 */ /* 0x000fe200078e00ff */
[----:B------:R-:W-:Y:S02]  /*02d0*/  IADD3 R9, P2, P3, R13, R22, R9 ;  /* 0x000000160d097210 */ /* 0x000fe40007b5e009 */
[----:B------:R-:W-:Y:S01]  /*02e0*/  SHF.R.S32.HI R22, RZ, 0x1f, R22 ;  /* 0x0000001fff167819 */ /* 0x000fe20000011416 */
[----:B------:R-:W5:Y:S01]  /*02f0*/  @!P1 LDG.E.EL R12, desc[UR4][R16.64] ;  /* 0x00000004100c9981 */ /* 0x000f62000c2e1900 */
[----:B------:R-:W-:-:S03]  /*0300*/  SHF.R.S32.HI R13, RZ, 0x1f, R13 ;  /* 0x0000001fff0d7819 */ /* 0x000fc6000001140d */
[----:B------:R2:W5:Y:S01]  /*0310*/  @!P1 LDG.E.EL R11, desc[UR4][R16.64] ;  /* 0x00000004100b9981 */ /* 0x000562000c2e1900 */
[----:B------:R-:W-:Y:S02]  /*0320*/  IADD3.X R6, R13, R22, R6, P2, P3 ;  /* 0x000000160d067210 */ /* 0x000fe400017e6406 */
[----:B-1----:R-:W-:-:S04]  /*0330*/  LEA R14, P2, R9, UR6, 0x2 ;  /* 0x00000006090e7c11 */ /* 0x002fc8000f8410ff */
[----:B------:R-:W-:Y:S02]  /*0340*/  LEA.HI.X R15, R9, UR7, R6, 0x2, P2 ;  /* 0x00000007090f7c11 */ /* 0x000fe400090f1406 */
[----:B------:R-:W-:-:S06]  /*0350*/  CS2R R6, SRZ ;  /* 0x0000000000067805 */ /* 0x000fcc000001ff00 */
[----:B------:R-:W5:Y:S01]  /*0360*/  @P0 LDG.E.64 R6, desc[UR4][R14.64+-0x6000] ;  /* 0xffa000040e060981 */ /* 0x000f62000c1e1b00 */
[----:B--2---:R-:W-:Y:S02]  /*0370*/  SEL R9, R2, RZ, !P1 ;  /* 0x000000ff02097207 */ /* 0x004fe40004800000 */
[----:B------:R-:W-:Y:S02]  /*0380*/  SEL R13, R3, RZ, !P1 ;  /* 0x000000ff030d7207 */ /* 0x000fe40004800000 */
[----:B------:R-:W1:Y:S01]  /*0390*/  LDC.64 R2, c[0x0][0x238] ;  /* 0x00008e00ff027b82 */ /* 0x000e620000000a00 */
[----:B----4-:R-:W-:Y:S02]  /*03a0*/  SEL R4, R4, RZ, !P1 ;  /* 0x000000ff04047207 */ /* 0x010fe40004800000 */
[----:B0-----:R-:W-:Y:S02]  /*03b0*/  SEL R16, R5, RZ, !P1 ;  /* 0x000000ff05107207 */ /* 0x001fe40004800000 */
[----:B------:R-:W-:-:S02]  /*03c0*/  FSETP.GT.AND P3, PT, R9, RZ, PT ;  /* 0x000000ff0900720b */ /* 0x000fc40003f64000 */
[----:B------:R-:W-:Y:S02]  /*03d0*/  FSETP.GT.AND P5, PT, R13, RZ, PT ;  /* 0x000000ff0d00720b */ /* 0x000fe40003fa4000 */
[----:B------:R-:W-:Y:S02]  /*03e0*/  FSETP.GT.AND P2, PT, R4, RZ, PT ;  /* 0x000000ff0400720b */ /* 0x000fe40003f44000 */
[----:B------:R-:W-:Y:S02]  /*03f0*/  FSETP.GT.AND P4, PT, R16, RZ, PT ;  /* 0x000000ff1000720b */ /* 0x000fe40003f84000 */
[----:B---3--:R-:W-:Y:S02]  /*0400*/  SEL R8, R8, RZ, !P1 ;  /* 0x000000ff08087207 */ /* 0x008fe40004800000 */
[----:B-----5:R-:W-:Y:S02]  /*0410*/  SEL R10, R10, RZ, !P1 ;  /* 0x000000ff0a0a7207 */ /* 0x020fe40004800000 */
[----:B------:R-:W-:-:S02]  /*0420*/  SEL R5, R12, RZ, !P1 ;  /* 0x000000ff0c057207 */ /* 0x000fc40004800000 */
[----:B------:R-:W-:Y:S01]  /*0430*/  SEL R11, R11, RZ, !P1 ;  /* 0x000000ff0b0b7207 */ /* 0x000fe20004800000 */
[----:B------:R-:W-:Y:S01]  /*0440*/  @!P3 FMUL R9, R9, R8 ;  /* 0x000000080909b220 */ /* 0x000fe20000400000 */
[----:B------:R-:W-:Y:S01]  /*0450*/  @!P5 FMUL R13, R13, R10 ;  /* 0x0000000a0d0dd220 */ /* 0x000fe20000400000 */
[----:B------:R-:W-:Y:S02]  /*0460*/  @!P2 FMUL R4, R4, R5 ;  /* 0x000000050404a220 */ /* 0x000fe40000400000 */
[----:B------:R-:W-:Y:S01]  /*0470*/  @!P4 FMUL R16, R16, R11 ;  /* 0x0000000b1010c220 */ /* 0x000fe20000400000 */
[----:B-1----:R-:W-:-:S04]  /*0480*/  IMAD.WIDE R2, R0, 0x4, R2 ;  /* 0x0000000400027825 */ /* 0x002fc800078e0202 */
[----:B------:R-:W-:Y:S01]  /*0490*/  FADD R4, R9, R4 ;  /* 0x0000000409047221 */ /* 0x000fe20000000000 */
[----:B------:R-:W-:Y:S01]  /*04a0*/  FADD R5, R13, R16 ;  /* 0x000000100d057221 */ /* 0x000fe20000000000 */
[----:B------:R-:W-:Y:S02]  /*04b0*/  @P1 SEL R4, R6, RZ, P0 ;  /* 0x000000ff06041207 */ /* 0x000fe40000000000 */
[----:B------:R-:W-:-:S05]  /*04c0*/  @P1 SEL R5, R7, RZ, P0 ;  /* 0x000000ff07051207 */ /* 0x000fca0000000000 */
[----:B------:R-:W-:Y:S01]  /*04d0*/  STG.E.64 desc[UR4][R2.64], R4 ;  /* 0x0000000402007986 */ /* 0x000fe2000c101b04 */
[----:B------:R-:W-:Y:S05]  /*04e0*/  EXIT ;  /* 0x000000000000794d */ /* 0x000fea0003800000 */
.L_x_0:
[----:B------:R-:W-:-:S00]  /*04f0*/  BRA `(.L_x_0) ;  /* 0xfffffffc00fc7947 */ /* 0x000fc0000383ffff */
[----:B------:R-:W-:-:S00]  /*0500*/  NOP ;  /* 0x0000000000007918 */ /* 0x000fc00000000000 */
[----:B------:R-:W-:-:S00]  /*0510*/  NOP ;  /* 0x0000000000007918 */ /* 0x000fc00000000000 */
[----:B------:R-:W-:-:S00]  /*0520*/  NOP ;  /* 0x0000000000007918 */ /* 0x000fc00000000000 */
[----:B------:R-:W-:-:S00]  /*0530*/  NOP ;  /* 0x0000000000007918 */ /* 0x000fc00000000000 */
[----:B------:R-:W-:-:S00]  /*0540*/  NOP ;  /* 0x0000000000007918 */ /* 0x000fc00000000000 */
[----:B------:R-:W-:-:S00]  /*0550*/  NOP ;  /* 0x0000000000007918 */ /* 0x000fc00000000000 */
[----:B------:R-:W-:-:S00]  /*0560*/  NOP ;  /* 0x0000000000007918 */ /* 0x000fc00000000000 */
[----:B------:R-:W-:-:S00]  /*0570*/  NOP ;  /* 0x0000000000007918 */ /* 0x000fc00000000000 */
.L_x_1:


//--------------------- .nv.constant0.triton_poi_fused_cat_15 --------------------------
	.section	.nv.constant0.triton_poi_fused_cat_15,"a",@progbits
	.sectionflags	@""
	.align	4
.nv.constant0.triton_poi_fused_cat_15:
	.zero		580
